//
// Generated by NVIDIA NVVM Compiler
//
// Compiler Build ID: CL-36424714
// Cuda compilation tools, release 13.0, V13.0.88
// Based on NVVM 20.0.0
//

.version 9.0
.target sm_100
.address_size 64

	// .globl	_Z17kernel513modifiedPfS_i
.extern .shared .align 16 .b8 partialSum[];

.visible .entry _Z17kernel513modifiedPfS_i(
	.param .u64 .ptr .align 1 _Z17kernel513modifiedPfS_i_param_0,
	.param .u64 .ptr .align 1 _Z17kernel513modifiedPfS_i_param_1,
	.param .u32 _Z17kernel513modifiedPfS_i_param_2
)
{
	.reg .pred 	%p<8>;
	.reg .b32 	%r<15>;
	.reg .b32 	%f<20>;
	.reg .b64 	%rd<5>;

	ld.param.u64 	%rd1, [_Z17kernel513modifiedPfS_i_param_0];
	ld.param.u32 	%r4, [_Z17kernel513modifiedPfS_i_param_2];
	mov.u32 	%r1, %tid.x;
	shl.b32 	%r5, %r1, 2;
	mov.u32 	%r6, partialSum;
	add.s32 	%r2, %r6, %r5;
	mov.b32 	%r7, 0;
	st.shared.u32 	[%r2], %r7;
	mov.u32 	%r8, %ctaid.x;
	mov.u32 	%r9, %ntid.x;
	mad.lo.s32 	%r3, %r8, %r9, %r1;
	setp.ge.u32 	%p1, %r3, %r4;
	@%p1 bra 	$L__BB0_2;
	cvta.to.global.u64 	%rd2, %rd1;
	mul.wide.u32 	%rd3, %r3, 4;
	add.s64 	%rd4, %rd2, %rd3;
	ld.global.f32 	%f1, [%rd4];
	st.shared.f32 	[%r2], %f1;
$L__BB0_2:
	bar.sync 	0;
	and.b32  	%r10, %r1, 1;
	setp.eq.b32 	%p2, %r10, 1;
	@%p2 bra 	$L__BB0_4;
	ld.shared.f32 	%f2, [%r2+4];
	ld.shared.f32 	%f3, [%r2];
	add.f32 	%f4, %f2, %f3;
	st.shared.f32 	[%r2], %f4;
$L__BB0_4:
	bar.sync 	0;
	and.b32  	%r11, %r1, 7;
	setp.ne.s32 	%p3, %r11, 0;
	@%p3 bra 	$L__BB0_6;
	ld.shared.f32 	%f5, [%r2+16];
	ld.shared.f32 	%f6, [%r2];
	add.f32 	%f7, %f5, %f6;
	st.shared.f32 	[%r2], %f7;
$L__BB0_6:
	bar.sync 	0;
	and.b32  	%r12, %r1, 31;
	setp.ne.s32 	%p4, %r12, 0;
	@%p4 bra 	$L__BB0_8;
	ld.shared.f32 	%f8, [%r2+64];
	ld.shared.f32 	%f9, [%r2];
	add.f32 	%f10, %f8, %f9;
	st.shared.f32 	[%r2], %f10;
$L__BB0_8:
	bar.sync 	0;
	and.b32  	%r13, %r1, 127;
	setp.ne.s32 	%p5, %r13, 0;
	@%p5 bra 	$L__BB0_10;
	ld.shared.f32 	%f11, [%r2+256];
	ld.shared.f32 	%f12, [%r2];
	add.f32 	%f13, %f11, %f12;
	st.shared.f32 	[%r2], %f13;
$L__BB0_10:
	bar.sync 	0;
	and.b32  	%r14, %r1, 511;
	setp.ne.s32 	%p6, %r14, 0;
	@%p6 bra 	$L__BB0_12;
	ld.shared.f32 	%f14, [%r2+1024];
	ld.shared.f32 	%f15, [%r2];
	add.f32 	%f16, %f14, %f15;
	st.shared.f32 	[%r2], %f16;
$L__BB0_12:
	bar.sync 	0;
	setp.ne.s32 	%p7, %r1, 0;
	@%p7 bra 	$L__BB0_14;
	ld.shared.f32 	%f17, [partialSum+4096];
	ld.shared.f32 	%f18, [%r2];
	add.f32 	%f19, %f17, %f18;
	st.shared.f32 	[%r2], %f19;
$L__BB0_14:
	bar.sync 	0;
	ret;

}
	// .globl	_Z17kernel515modifiedPfS_i
.visible .entry _Z17kernel515modifiedPfS_i(
	.param .u64 .ptr .align 1 _Z17kernel515modifiedPfS_i_param_0,
	.param .u64 .ptr .align 1 _Z17kernel515modifiedPfS_i_param_1,
	.param .u32 _Z17kernel515modifiedPfS_i_param_2
)
{
	.reg .pred 	%p<5>;
	.reg .b32 	%r<15>;
	.reg .b32 	%f<5>;
	.reg .b64 	%rd<5>;

	ld.param.u64 	%rd1, [_Z17kernel515modifiedPfS_i_param_0];
	ld.param.u32 	%r7, [_Z17kernel515modifiedPfS_i_param_2];
	mov.u32 	%r1, %tid.x;
	shl.b32 	%r8, %r1, 2;
	mov.u32 	%r9, partialSum;
	add.s32 	%r2, %r9, %r8;
	mov.b32 	%r10, 0;
	st.shared.u32 	[%r2], %r10;
	mov.u32 	%r11, %ctaid.x;
	mov.u32 	%r14, %ntid.x;
	mad.lo.s32 	%r4, %r11, %r14, %r1;
	setp.ge.u32 	%p1, %r4, %r7;
	@%p1 bra 	$L__BB1_2;
	cvta.to.global.u64 	%rd2, %rd1;
	mul.wide.u32 	%rd3, %r4, 4;
	add.s64 	%rd4, %rd2, %rd3;
	ld.global.f32 	%f1, [%rd4];
	st.shared.f32 	[%r2], %f1;
$L__BB1_2:
	bar.sync 	0;
	setp.lt.u32 	%p2, %r14, 2;
	@%p2 bra 	$L__BB1_6;
$L__BB1_3:
	shr.u32 	%r6, %r14, 1;
	setp.ge.u32 	%p3, %r1, %r6;
	@%p3 bra 	$L__BB1_5;
	shl.b32 	%r12, %r6, 2;
	add.s32 	%r13, %r2, %r12;
	ld.shared.f32 	%f2, [%r13];
	ld.shared.f32 	%f3, [%r2];
	add.f32 	%f4, %f2, %f3;
	st.shared.f32 	[%r2], %f4;
$L__BB1_5:
	bar.sync 	0;
	setp.gt.u32 	%p4, %r14, 3;
	mov.u32 	%r14, %r6;
	@%p4 bra 	$L__BB1_3;
$L__BB1_6:
	ret;

}


// ===== COMPILED SASS (sm_100) =====

	.target	sm_100

	.elftype	@"ET_EXEC"


//--------------------- .note.nv.tkinfo           --------------------------
	.section	.note.nv.tkinfo,"",@"SHT_NOTE"
	.sectionflags	@"SHF_NOTE_NV_TKINFO"
	.tkinfo
        /*0018*/ 	.word	0x00000002
        /*0030*/ 	.string	""
        /*0030*/ 	.string	"ptxas"
        /*0030*/ 	.string	"Cuda compilation tools, release 13.0, V13.0.88"
        /*0030*/ 	.string	"Build cuda_13.0.r13.0/compiler.36424714_0"
        /*0030*/ 	.string	"-arch sm_100 -m 64 "



//--------------------- .note.nv.cuinfo           --------------------------
	.section	.note.nv.cuinfo,"",@"SHT_NOTE"
	.sectionflags	@"SHF_NOTE_NV_CUINFO"
        /*0018*/ 	.short	0x0002
        /*001a*/ 	.short	0x0064
        /*001c*/ 	.short	0x0082
	.zero		2


//--------------------- .nv.info                  --------------------------
	.section	.nv.info,"",@"SHT_CUDA_INFO"
	.align	4


	//----- nvinfo : EIATTR_REGCOUNT
	.align		4
        /*0000*/ 	.byte	0x04, 0x2f
        /*0002*/ 	.short	(.L_1 - .L_0)
	.align		4
.L_0:
        /*0004*/ 	.word	index@(_Z17kernel513modifiedPfS_i)
        /*0008*/ 	.word	0x0000000a


	//----- nvinfo : EIATTR_FRAME_SIZE
	.align		4
.L_1:
        /*000c*/ 	.byte	0x04, 0x11
        /*000e*/ 	.short	(.L_3 - .L_2)
	.align		4
.L_2:
        /*0010*/ 	.word	index@(_Z17kernel513modifiedPfS_i)
        /*0014*/ 	.word	0x00000000


	//----- nvinfo : EIATTR_REGCOUNT
	.align		4
.L_3:
        /*0018*/ 	.byte	0x04, 0x2f
        /*001a*/ 	.short	(.L_5 - .L_4)
	.align		4
.L_4:
        /*001c*/ 	.word	index@(_Z17kernel515modifiedPfS_i)
        /*0020*/ 	.word	0x0000000c


	//----- nvinfo : EIATTR_FRAME_SIZE
	.align		4
.L_5:
        /*0024*/ 	.byte	0x04, 0x11
        /*0026*/ 	.short	(.L_7 - .L_6)
	.align		4
.L_6:
        /*0028*/ 	.word	index@(_Z17kernel515modifiedPfS_i)
        /*002c*/ 	.word	0x00000000


	//----- nvinfo : EIATTR_MIN_STACK_SIZE
	.align		4
.L_7:
        /*0030*/ 	.byte	0x04, 0x12
        /*0032*/ 	.short	(.L_9 - .L_8)
	.align		4
.L_8:
        /*0034*/ 	.word	index@(_Z17kernel515modifiedPfS_i)
        /*0038*/ 	.word	0x00000000


	//----- nvinfo : EIATTR_MIN_STACK_SIZE
	.align		4
.L_9:
        /*003c*/ 	.byte	0x04, 0x12
        /*003e*/ 	.short	(.L_11 - .L_10)
	.align		4
.L_10:
        /*0040*/ 	.word	index@(_Z17kernel513modifiedPfS_i)
        /*0044*/ 	.word	0x00000000
.L_11:


//--------------------- .nv.compat                --------------------------
	.section	.nv.compat,"",@"SHT_CUDA_COMPAT_INFO"
	.align	4
        /*0000*/ 	.byte	0x02, 0x09, 0x00, 0x00, 0x02, 0x02, 0x01, 0x00, 0x02, 0x05, 0x05, 0x00, 0x03, 0x07, 0x01, 0x01
        /*0010*/ 	.byte	0x02, 0x03, 0x00, 0x00, 0x02, 0x06, 0x01, 0x00, 0x04, 0x0b, 0x08, 0x00, 0x09, 0x00, 0x00, 0x00
        /*0020*/ 	.byte	0x00, 0x00, 0x00, 0x00


//--------------------- .nv.info._Z17kernel515modifiedPfS_i --------------------------
	.section	.nv.info._Z17kernel515modifiedPfS_i,"",@"SHT_CUDA_INFO"
	.sectionflags	@""
	.align	4


	//----- nvinfo : EIATTR_CUDA_API_VERSION
	.align		4
        /*0000*/ 	.byte	0x04, 0x37
        /*0002*/ 	.short	(.L_13 - .L_12)
.L_12:
        /*0004*/ 	.word	0x00000082


	//----- nvinfo : EIATTR_KPARAM_INFO
	.align		4
.L_13:
        /*0008*/ 	.byte	0x04, 0x17
        /*000a*/ 	.short	(.L_15 - .L_14)
.L_14:
        /*000c*/ 	.word	0x00000000
        /*0010*/ 	.short	0x0002
        /*0012*/ 	.short	0x0010
        /*0014*/ 	.byte	0x00, 0xf0, 0x11, 0x00


	//----- nvinfo : EIATTR_KPARAM_INFO
	.align		4
.L_15:
        /*0018*/ 	.byte	0x04, 0x17
        /*001a*/ 	.short	(.L_17 - .L_16)
.L_16:
        /*001c*/ 	.word	0x00000000
        /*0020*/ 	.short	0x0001
        /*0022*/ 	.short	0x0008
        /*0024*/ 	.byte	0x00, 0xf5, 0x21, 0x00


	//----- nvinfo : EIATTR_KPARAM_INFO
	.align		4
.L_17:
        /*0028*/ 	.byte	0x04, 0x17
        /*002a*/ 	.short	(.L_19 - .L_18)
.L_18:
        /*002c*/ 	.word	0x00000000
        /*0030*/ 	.short	0x0000
        /*0032*/ 	.short	0x0000
        /*0034*/ 	.byte	0x00, 0xf5, 0x21, 0x00


	//----- nvinfo : EIATTR_SPARSE_MMA_MASK
	.align		4
.L_19:
        /*0038*/ 	.byte	0x03, 0x50
        /*003a*/ 	.short	0x0000


	//----- nvinfo : EIATTR_MAXREG_COUNT
	.align		4
        /*003c*/ 	.byte	0x03, 0x1b
        /*003e*/ 	.short	0x00ff


	//----- nvinfo : EIATTR_NUM_BARRIERS
	.align		4
        /*0040*/ 	.byte	0x02, 0x4c
        /*0042*/ 	.byte	0x01
	.zero		1


	//----- nvinfo : EIATTR_MERCURY_ISA_VERSION
	.align		4
        /*0044*/ 	.byte	0x03, 0x5f
        /*0046*/ 	.short	0x0101


	//----- nvinfo : EIATTR_VRC_CTA_INIT_COUNT
	.align		4
        /*0048*/ 	.byte	0x02, 0x4a
	.zero		1
	.zero		1


	//----- nvinfo : EIATTR_EXIT_INSTR_OFFSETS
	.align		4
        /*004c*/ 	.byte	0x04, 0x1c
        /*004e*/ 	.short	(.L_21 - .L_20)


	//   ....[0]....
.L_20:
        /*0050*/ 	.word	0x00000130


	//   ....[1]....
        /*0054*/ 	.word	0x000001f0


	//----- nvinfo : EIATTR_CBANK_PARAM_SIZE
	.align		4
.L_21:
        /*0058*/ 	.byte	0x03, 0x19
        /*005a*/ 	.short	0x0014


	//----- nvinfo : EIATTR_PARAM_CBANK
	.align		4
        /*005c*/ 	.byte	0x04, 0x0a
        /*005e*/ 	.short	(.L_23 - .L_22)
	.align		4
.L_22:
        /*0060*/ 	.word	index@(.nv.constant0._Z17kernel515modifiedPfS_i)
        /*0064*/ 	.short	0x0380
        /*0066*/ 	.short	0x0014


	//----- nvinfo : EIATTR_SW_WAR
	.align		4
.L_23:
        /*0068*/ 	.byte	0x04, 0x36
        /*006a*/ 	.short	(.L_25 - .L_24)
.L_24:
        /*006c*/ 	.word	0x00000008
.L_25:


//--------------------- .nv.info._Z17kernel513modifiedPfS_i --------------------------
	.section	.nv.info._Z17kernel513modifiedPfS_i,"",@"SHT_CUDA_INFO"
	.sectionflags	@""
	.align	4


	//----- nvinfo : EIATTR_CUDA_API_VERSION
	.align		4
        /*0000*/ 	.byte	0x04, 0x37
        /*0002*/ 	.short	(.L_27 - .L_26)
.L_26:
        /*0004*/ 	.word	0x00000082


	//----- nvinfo : EIATTR_KPARAM_INFO
	.align		4
.L_27:
        /*0008*/ 	.byte	0x04, 0x17
        /*000a*/ 	.short	(.L_29 - .L_28)
.L_28:
        /*000c*/ 	.word	0x00000000
        /*0010*/ 	.short	0x0002
        /*0012*/ 	.short	0x0010
        /*0014*/ 	.byte	0x00, 0xf0, 0x11, 0x00


	//----- nvinfo : EIATTR_KPARAM_INFO
	.align		4
.L_29:
        /*0018*/ 	.byte	0x04, 0x17
        /*001a*/ 	.short	(.L_31 - .L_30)
.L_30:
        /*001c*/ 	.word	0x00000000
        /*0020*/ 	.short	0x0001
        /*0022*/ 	.short	0x0008
        /*0024*/ 	.byte	0x00, 0xf5, 0x21, 0x00


	//----- nvinfo : EIATTR_KPARAM_INFO
	.align		4
.L_31:
        /*0028*/ 	.byte	0x04, 0x17
        /*002a*/ 	.short	(.L_33 - .L_32)
.L_32:
        /*002c*/ 	.word	0x00000000
        /*0030*/ 	.short	0x0000
        /*0032*/ 	.short	0x0000
        /*0034*/ 	.byte	0x00, 0xf5, 0x21, 0x00


	//----- nvinfo : EIATTR_SPARSE_MMA_MASK
	.align		4
.L_33:
        /*0038*/ 	.byte	0x03, 0x50
        /*003a*/ 	.short	0x0000


	//----- nvinfo : EIATTR_MAXREG_COUNT
	.align		4
        /*003c*/ 	.byte	0x03, 0x1b
        /*003e*/ 	.short	0x00ff


	//----- nvinfo : EIATTR_NUM_BARRIERS
	.align		4
        /*0040*/ 	.byte	0x02, 0x4c
        /*0042*/ 	.byte	0x01
	.zero		1


	//----- nvinfo : EIATTR_MERCURY_ISA_VERSION
	.align		4
        /*0044*/ 	.byte	0x03, 0x5f
        /*0046*/ 	.short	0x0101


	//----- nvinfo : EIATTR_VRC_CTA_INIT_COUNT
	.align		4
        /*0048*/ 	.byte	0x02, 0x4a
	.zero		1
	.zero		1


	//----- nvinfo : EIATTR_EXIT_INSTR_OFFSETS
	.align		4
        /*004c*/ 	.byte	0x04, 0x1c
        /*004e*/ 	.short	(.L_35 - .L_34)


	//   ....[0]....
.L_34:
        /*0050*/ 	.word	0x00000370


	//----- nvinfo : EIATTR_CBANK_PARAM_SIZE
	.align		4
.L_35:
        /*0054*/ 	.byte	0x03, 0x19
        /*0056*/ 	.short	0x0014


	//----- nvinfo : EIATTR_PARAM_CBANK
	.align		4
        /*0058*/ 	.byte	0x04, 0x0a
        /*005a*/ 	.short	(.L_37 - .L_36)
	.align		4
.L_36:
        /*005c*/ 	.word	index@(.nv.constant0._Z17kernel513modifiedPfS_i)
        /*0060*/ 	.short	0x0380
        /*0062*/ 	.short	0x0014


	//----- nvinfo : EIATTR_SW_WAR
	.align		4
.L_37:
        /*0064*/ 	.byte	0x04, 0x36
        /*0066*/ 	.short	(.L_39 - .L_38)
.L_38:
        /*0068*/ 	.word	0x00000008
.L_39:


//--------------------- .nv.callgraph             --------------------------
	.section	.nv.callgraph,"",@"SHT_CUDA_CALLGRAPH"
	.align	4
	.sectionentsize	8
	.align		4
        /*0000*/ 	.word	0x00000000
	.align		4
        /*0004*/ 	.word	0xffffffff
	.align		4
        /*0008*/ 	.word	0x00000000
	.align		4
        /*000c*/ 	.word	0xfffffffe
	.align		4
        /*0010*/ 	.word	0x00000000
	.align		4
        /*0014*/ 	.word	0xfffffffd
	.align		4
        /*0018*/ 	.word	0x00000000
	.align		4
        /*001c*/ 	.word	0xfffffffc


//--------------------- .text._Z17kernel515modifiedPfS_i --------------------------
	.section	.text._Z17kernel515modifiedPfS_i,"ax",@progbits
	.align	128
        .global         _Z17kernel515modifiedPfS_i
        .type           _Z17kernel515modifiedPfS_i,@function
        .size           _Z17kernel515modifiedPfS_i,(.L_x_3 - _Z17kernel515modifiedPfS_i)
        .other          _Z17kernel515modifiedPfS_i,@"STO_CUDA_ENTRY STV_DEFAULT"
_Z17kernel515modifiedPfS_i:
.text._Z17kernel515modifiedPfS_i:
[----:B------:R-:W-:Y:S01]  /*0000*/  LDC R1, c[0x0][0x37c] ;  /* 0x0000df00ff017b82 */ /* 0x000fe20000000800 */
[----:B------:R-:W0:Y:S07]  /*0010*/  S2R R7, SR_TID.X ;  /* 0x0000000000077919 */ /* 0x000e2e0000002100 */
[----:B------:R-:W0:Y:S01]  /*0020*/  S2UR UR4, SR_CTAID.X ;  /* 0x00000000000479c3 */ /* 0x000e220000002500 */
[----:B------:R-:W1:Y:S01]  /*0030*/  LDCU UR5, c[0x0][0x390] ;  /* 0x00007200ff0577ac */ /* 0x000e620008000800 */
[----:B------:R-:W-:-:S06]  /*0040*/  IMAD.MOV.U32 R9, RZ, RZ, RZ ;  /* 0x000000ffff097224 */ /* 0x000fcc00078e00ff */
[----:B------:R-:W0:Y:S02]  /*0050*/  LDC R4, c[0x0][0x360] ;  /* 0x0000d800ff047b82 */ /* 0x000e240000000800 */
[----:B0-----:R-:W-:-:S05]  /*0060*/  IMAD R5, R4, UR4, R7 ;  /* 0x0000000404057c24 */ /* 0x001fca000f8e0207 */
[----:B-1----:R-:W-:Y:S01]  /*0070*/  ISETP.GE.U32.AND P0, PT, R5, UR5, PT ;  /* 0x0000000505007c0c */ /* 0x002fe2000bf06070 */
[----:B------:R-:W0:-:S12]  /*0080*/  LDCU.64 UR4, c[0x0][0x358] ;  /* 0x00006b00ff0477ac */ /* 0x000e180008000a00 */
[----:B------:R-:W1:Y:S02]  /*0090*/  @!P0 LDC.64 R2, c[0x0][0x380] ;  /* 0x0000e000ff028b82 */ /* 0x000e640000000a00 */
[----:B-1----:R-:W-:-:S05]  /*00a0*/  @!P0 IMAD.WIDE.U32 R2, R5, 0x4, R2 ;  /* 0x0000000405028825 */ /* 0x002fca00078e0002 */
[----:B0-----:R-:W2:Y:S01]  /*00b0*/  @!P0 LDG.E R9, desc[UR4][R2.64] ;  /* 0x0000000402098981 */ /* 0x001ea2000c1e1900 */
[----:B------:R-:W0:Y:S01]  /*00c0*/  S2UR UR5, SR_CgaCtaId ;  /* 0x00000000000579c3 */ /* 0x000e220000008800 */
[----:B------:R-:W-:Y:S01]  /*00d0*/  UMOV UR4, 0x400 ;  /* 0x0000040000047882 */ /* 0x000fe20000000000 */
[----:B------:R-:W-:Y:S01]  /*00e0*/  ISETP.GE.U32.AND P0, PT, R4, 0x2, PT ;  /* 0x000000020400780c */ /* 0x000fe20003f06070 */
[----:B0-----:R-:W-:-:S06]  /*00f0*/  ULEA UR4, UR5, UR4, 0x18 ;  /* 0x0000000405047291 */ /* 0x001fcc000f8ec0ff */
[----:B------:R-:W-:-:S05]  /*0100*/  LEA R0, R7, UR4, 0x2 ;  /* 0x0000000407007c11 */ /* 0x000fca000f8e10ff */
[----:B--2---:R0:W-:Y:S01]  /*0110*/  STS [R0], R9 ;  /* 0x0000000900007388 */ /* 0x0041e20000000800 */
[----:B------:R-:W-:Y:S06]  /*0120*/  BAR.SYNC.DEFER_BLOCKING 0x0 ;  /* 0x0000000000007b1d */ /* 0x000fec0000010000 */
[----:B------:R-:W-:Y:S05]  /*0130*/  @!P0 EXIT ;  /* 0x000000000000894d */ /* 0x000fea0003800000 */
.L_x_0:
[----:B------:R-:W-:-:S04]  /*0140*/  SHF.R.U32.HI R5, RZ, 0x1, R4 ;  /* 0x00000001ff057819 */ /* 0x000fc80000011604 */
[----:B------:R-:W-:-:S13]  /*0150*/  ISETP.GE.U32.AND P0, PT, R7, R5, PT ;  /* 0x000000050700720c */ /* 0x000fda0003f06070 */
[----:B------:R-:W-:Y:S01]  /*0160*/  @!P0 IMAD R2, R5, 0x4, R0 ;  /* 0x0000000405028824 */ /* 0x000fe200078e0200 */
[----:B------:R-:W-:Y:S05]  /*0170*/  @!P0 LDS R3, [R0] ;  /* 0x0000000000038984 */ /* 0x000fea0000000800 */
[----:B------:R-:W1:Y:S02]  /*0180*/  @!P0 LDS R2, [R2] ;  /* 0x0000000002028984 */ /* 0x000e640000000800 */
[----:B-1----:R-:W-:-:S05]  /*0190*/  @!P0 FADD R3, R2, R3 ;  /* 0x0000000302038221 */ /* 0x002fca0000000000 */
[----:B------:R1:W-:Y:S01]  /*01a0*/  @!P0 STS [R0], R3 ;  /* 0x0000000300008388 */ /* 0x0003e20000000800 */
[----:B------:R-:W-:Y:S01]  /*01b0*/  BAR.SYNC.DEFER_BLOCKING 0x0 ;  /* 0x0000000000007b1d */ /* 0x000fe20000010000 */
[----:B------:R-:W-:Y:S01]  /*01c0*/  ISETP.GT.U32.AND P0, PT, R4, 0x3, PT ;  /* 0x000000030400780c */ /* 0x000fe20003f04070 */
[----:B------:R-:W-:-:S12]  /*01d0*/  IMAD.MOV.U32 R4, RZ, RZ, R5 ;  /* 0x000000ffff047224 */ /* 0x000fd800078e0005 */
[----:B-1----:R-:W-:Y:S05]  /*01e0*/  @P0 BRA `(.L_x_0) ;  /* 0xfffffffc00d40947 */ /* 0x002fea000383ffff */
[----:B------:R-:W-:Y:S05]  /*01f0*/  EXIT ;  /* 0x000000000000794d */ /* 0x000fea0003800000 */
.L_x_1:
[----:B------:R-:W-:-:S00]  /*0200*/  BRA `(.L_x_1) ;  /* 0xfffffffc00fc7947 */ /* 0x000fc0000383ffff */
[----:B------:R-:W-:-:S00]  /*0210*/  NOP ;  /* 0x0000000000007918 */ /* 0x000fc00000000000 */
        /* <DEDUP_REMOVED lines=14> */
.L_x_3:


//--------------------- .text._Z17kernel513modifiedPfS_i --------------------------
	.section	.text._Z17kernel513modifiedPfS_i,"ax",@progbits
	.align	128
        .global         _Z17kernel513modifiedPfS_i
        .type           _Z17kernel513modifiedPfS_i,@function
        .size           _Z17kernel513modifiedPfS_i,(.L_x_4 - _Z17kernel513modifiedPfS_i)
        .other          _Z17kernel513modifiedPfS_i,@"STO_CUDA_ENTRY STV_DEFAULT"
_Z17kernel513modifiedPfS_i:
.text._Z17kernel513modifiedPfS_i:
[----:B------:R-:W-:Y:S01]  /*0000*/  LDC R1, c[0x0][0x37c] ;  /* 0x0000df00ff017b82 */ /* 0x000fe20000000800 */
[----:B------:R-:W0:Y:S07]  /*0010*/  S2R R6, SR_TID.X ;  /* 0x0000000000067919 */ /* 0x000e2e0000002100 */
[----:B------:R-:W0:Y:S01]  /*0020*/  S2UR UR4, SR_CTAID.X ;  /* 0x00000000000479c3 */ /* 0x000e220000002500 */
[----:B------:R-:W1:Y:S01]  /*0030*/  LDCU UR5, c[0x0][0x390] ;  /* 0x00007200ff0577ac */ /* 0x000e620008000800 */
[----:B------:R-:W-:-:S06]  /*0040*/  HFMA2 R7, -RZ, RZ, 0, 0 ;  /* 0x00000000ff077431 */ /* 0x000fcc00000001ff */
        /* <DEDUP_REMOVED lines=9> */
[C---:B------:R-:W-:Y:S02]  /*00e0*/  LOP3.LUT R0, R6.reuse, 0x1, RZ, 0xc0, !PT ;  /* 0x0000000106007812 */ /* 0x040fe400078ec0ff */
[----:B------:R-:W-:Y:S02]  /*00f0*/  LOP3.LUT P1, RZ, R6, 0x7, RZ, 0xc0, !PT ;  /* 0x0000000706ff7812 */ /* 0x000fe4000782c0ff */
[----:B------:R-:W-:Y:S01]  /*0100*/  ISETP.NE.U32.AND P0, PT, R0, 0x1, PT ;  /* 0x000000010000780c */ /* 0x000fe20003f05070 */
[----:B0-----:R-:W-:-:S06]  /*0110*/  ULEA UR4, UR5, UR4, 0x18 ;  /* 0x0000000405047291 */ /* 0x001fcc000f8ec0ff */
[----:B------:R-:W-:-:S05]  /*0120*/  LEA R0, R6, UR4, 0x2 ;  /* 0x0000000406007c11 */ /* 0x000fca000f8e10ff */
[----:B--2---:R-:W-:Y:S01]  /*0130*/  STS [R0], R7 ;  /* 0x0000000700007388 */ /* 0x004fe20000000800 */
[----:B------:R-:W-:Y:S06]  /*0140*/  BAR.SYNC.DEFER_BLOCKING 0x0 ;  /* 0x0000000000007b1d */ /* 0x000fec0000010000 */
[----:B------:R-:W-:Y:S04]  /*0150*/  @P0 LDS R4, [R0+0x4] ;  /* 0x0000040000040984 */ /* 0x000fe80000000800 */
[----:B------:R-:W0:Y:S02]  /*0160*/  @P0 LDS R5, [R0] ;  /* 0x0000000000050984 */ /* 0x000e240000000800 */
[----:B0-----:R-:W-:-:S05]  /*0170*/  @P0 FADD R5, R4, R5 ;  /* 0x0000000504050221 */ /* 0x001fca0000000000 */
[----:B------:R-:W-:Y:S01]  /*0180*/  @P0 STS [R0], R5 ;  /* 0x0000000500000388 */ /* 0x000fe20000000800 */
[----:B------:R-:W-:Y:S01]  /*0190*/  BAR.SYNC.DEFER_BLOCKING 0x0 ;  /* 0x0000000000007b1d */ /* 0x000fe20000010000 */
[----:B------:R-:W-:-:S05]  /*01a0*/  LOP3.LUT P0, RZ, R6, 0x1f, RZ, 0xc0, !PT ;  /* 0x0000001f06ff7812 */ /* 0x000fca000780c0ff */
[----:B------:R-:W-:Y:S04]  /*01b0*/  @!P1 LDS R2, [R0+0x10] ;  /* 0x0000100000029984 */ /* 0x000fe80000000800 */
[----:B------:R-:W0:Y:S02]  /*01c0*/  @!P1 LDS R3, [R0] ;  /* 0x0000000000039984 */ /* 0x000e240000000800 */
[----:B0-----:R-:W-:-:S05]  /*01d0*/  @!P1 FADD R3, R2, R3 ;  /* 0x0000000302039221 */ /* 0x001fca0000000000 */
[----:B------:R-:W-:Y:S01]  /*01e0*/  @!P1 STS [R0], R3 ;  /* 0x0000000300009388 */ /* 0x000fe20000000800 */
        /* <DEDUP_REMOVED lines=13> */
[----:B------:R-:W-:-:S05]  /*02c0*/  ISETP.NE.AND P1, PT, R6, RZ, PT ;  /* 0x000000ff0600720c */ /* 0x000fca0003f25270 */
[----:B------:R-:W-:Y:S04]  /*02d0*/  @!P0 LDS R2, [R0+0x400] ;  /* 0x0004000000028984 */ /* 0x000fe80000000800 */
[----:B------:R-:W0:Y:S02]  /*02e0*/  @!P0 LDS R3, [R0] ;  /* 0x0000000000038984 */ /* 0x000e240000000800 */
[----:B0-----:R-:W-:-:S05]  /*02f0*/  @!P0 FADD R3, R2, R3 ;  /* 0x0000000302038221 */ /* 0x001fca0000000000 */
[----:B------:R-:W-:Y:S01]  /*0300*/  @!P0 STS [R0], R3 ;  /* 0x0000000300008388 */ /* 0x000fe20000000800 */
[----:B------:R-:W-:Y:S06]  /*0310*/  BAR.SYNC.DEFER_BLOCKING 0x0 ;  /* 0x0000000000007b1d */ /* 0x000fec0000010000 */
[----:B------:R-:W-:Y:S04]  /*0320*/  @!P1 LDS R2, [UR4+0x1000] ;  /* 0x00100004ff029984 */ /* 0x000fe80008000800 */
[----:B------:R-:W0:Y:S02]  /*0330*/  @!P1 LDS R7, [R0] ;  /* 0x0000000000079984 */ /* 0x000e240000000800 */
[----:B0-----:R-:W-:-:S05]  /*0340*/  @!P1 FADD R7, R2, R7 ;  /* 0x0000000702079221 */ /* 0x001fca0000000000 */
[----:B------:R-:W-:Y:S01]  /*0350*/  @!P1 STS [R0], R7 ;  /* 0x0000000700009388 */ /* 0x000fe20000000800 */
[----:B------:R-:W-:Y:S06]  /*0360*/  BAR.SYNC.DEFER_BLOCKING 0x0 ;  /* 0x0000000000007b1d */ /* 0x000fec0000010000 */
[----:B------:R-:W-:Y:S05]  /*0370*/  EXIT ;  /* 0x000000000000794d */ /* 0x000fea0003800000 */
.L_x_2:
        /* <DEDUP_REMOVED lines=16> */
.L_x_4:


//--------------------- .nv.shared._Z17kernel515modifiedPfS_i --------------------------
	.section	.nv.shared._Z17kernel515modifiedPfS_i,"aw",@nobits
	.sectionflags	@""
	.align	16
	.zero		1024


//--------------------- .nv.shared.reserved.0     --------------------------
	.section	.nv.shared.reserved.0,"aw",@nobits
	.weak		__nv_reservedSMEM_offset_0_alias
	.size		__nv_reservedSMEM_offset_0_alias, 0, 64
	.other		__nv_reservedSMEM_offset_0_alias,@"STO_CUDA_RESERVED_SHARED STV_DEFAULT"
__nv_reservedSMEM_offset_0_alias:
	.zero		0
	.zero		64


//--------------------- .nv.shared._Z17kernel513modifiedPfS_i --------------------------
	.section	.nv.shared._Z17kernel513modifiedPfS_i,"aw",@nobits
	.sectionflags	@""
	.align	16
	.zero		1024


//--------------------- .nv.constant0._Z17kernel515modifiedPfS_i --------------------------
	.section	.nv.constant0._Z17kernel515modifiedPfS_i,"a",@progbits
	.sectionflags	@""
	.align	4
.nv.constant0._Z17kernel515modifiedPfS_i:
	.zero		916


//--------------------- .nv.constant0._Z17kernel513modifiedPfS_i --------------------------
	.section	.nv.constant0._Z17kernel513modifiedPfS_i,"a",@progbits
	.sectionflags	@""
	.align	4
.nv.constant0._Z17kernel513modifiedPfS_i:
	.zero		916


//--------------------- SYMBOLS --------------------------

	.type		.nv.reservedSmem.offset0,@object
	.size		.nv.reservedSmem.offset0,0x4
	.type		.nv.reservedSmem.cap,@object
	.size		.nv.reservedSmem.cap,0x4
